	.headerflags	@"EF_CUDA_TEXMODE_UNIFIED EF_CUDA_64BIT_ADDRESS EF_CUDA_ACCELERATORS EF_CUDA_SM90 EF_CUDA_VIRTUAL_SM(EF_CUDA_SM90)"
	.elftype	@"ET_EXEC"


//--------------------- .nv.info                  --------------------------
	.section	.nv.info,"",@"SHT_CUDA_INFO"
	.align	4


	//----- nvinfo : EIATTR_REGCOUNT
	.align		4
        /*0000*/ 	.byte	0x04, 0x2f
        /*0002*/ 	.short	(.L_3 - .L_2)
	.align		4
.L_2:
        /*0004*/ 	.word	index@(triton_per_fused__weight_norm_interface_2)
        /*0008*/ 	.word	0x00000013


	//----- nvinfo : EIATTR_MIN_STACK_SIZE
	.align		4
.L_3:
        /*000c*/ 	.byte	0x04, 0x12
        /*000e*/ 	.short	(.L_5 - .L_4)
	.align		4
.L_4:
        /*0010*/ 	.word	index@(triton_per_fused__weight_norm_interface_2)
        /*0014*/ 	.word	0x00000000


	//----- nvinfo : EIATTR_FRAME_SIZE
	.align		4
.L_5:
        /*0018*/ 	.byte	0x04, 0x11
        /*001a*/ 	.short	(.L_7 - .L_6)
	.align		4
.L_6:
        /*001c*/ 	.word	index@(triton_per_fused__weight_norm_interface_2)
        /*0020*/ 	.word	0x00000000


	//----- nvinfo : EIATTR_MIN_STACK_SIZE
	.align		4
.L_7:
        /*0024*/ 	.byte	0x04, 0x12
        /*0026*/ 	.short	(.L_9 - .L_8)
	.align		4
.L_8:
        /*0028*/ 	.word	index@(triton_per_fused__weight_norm_interface_2)
        /*002c*/ 	.word	0x00000000
.L_9:


//--------------------- .nv.info.triton_per_fused__weight_norm_interface_2 --------------------------
	.section	.nv.info.triton_per_fused__weight_norm_interface_2,"",@"SHT_CUDA_INFO"
	.sectionflags	@""
	.align	4


	//----- nvinfo : EIATTR_CUDA_API_VERSION
	.align		4
        /*0000*/ 	.byte	0x04, 0x37
        /*0002*/ 	.short	(.L_11 - .L_10)
.L_10:
        /*0004*/ 	.word	0x0000007c


	//----- nvinfo : EIATTR_KPARAM_INFO
	.align		4
.L_11:
        /*0008*/ 	.byte	0x04, 0x17
        /*000a*/ 	.short	(.L_13 - .L_12)
.L_12:
        /*000c*/ 	.word	0x00000000
        /*0010*/ 	.short	0x0005
        /*0012*/ 	.short	0x0024
        /*0014*/ 	.byte	0x00, 0xf0, 0x11, 0x00


	//----- nvinfo : EIATTR_KPARAM_INFO
	.align		4
.L_13:
        /*0018*/ 	.byte	0x04, 0x17
        /*001a*/ 	.short	(.L_15 - .L_14)
.L_14:
        /*001c*/ 	.word	0x00000000
        /*0020*/ 	.short	0x0004
        /*0022*/ 	.short	0x0020
        /*0024*/ 	.byte	0x00, 0xf0, 0x11, 0x00


	//----- nvinfo : EIATTR_KPARAM_INFO
	.align		4
.L_15:
        /*0028*/ 	.byte	0x04, 0x17
        /*002a*/ 	.short	(.L_17 - .L_16)
.L_16:
        /*002c*/ 	.word	0x00000000
        /*0030*/ 	.short	0x0003
        /*0032*/ 	.short	0x0018
        /*0034*/ 	.byte	0x00, 0xf4, 0x21, 0x00


	//----- nvinfo : EIATTR_KPARAM_INFO
	.align		4
.L_17:
        /*0038*/ 	.byte	0x04, 0x17
        /*003a*/ 	.short	(.L_19 - .L_18)
.L_18:
        /*003c*/ 	.word	0x00000000
        /*0040*/ 	.short	0x0002
        /*0042*/ 	.short	0x0010
        /*0044*/ 	.byte	0x00, 0xf4, 0x21, 0x00


	//----- nvinfo : EIATTR_KPARAM_INFO
	.align		4
.L_19:
        /*0048*/ 	.byte	0x04, 0x17
        /*004a*/ 	.short	(.L_21 - .L_20)
.L_20:
        /*004c*/ 	.word	0x00000000
        /*0050*/ 	.short	0x0001
        /*0052*/ 	.short	0x0008
        /*0054*/ 	.byte	0x00, 0xf4, 0x21, 0x00


	//----- nvinfo : EIATTR_KPARAM_INFO
	.align		4
.L_21:
        /*0058*/ 	.byte	0x04, 0x17
        /*005a*/ 	.short	(.L_23 - .L_22)
.L_22:
        /*005c*/ 	.word	0x00000000
        /*0060*/ 	.short	0x0000
        /*0062*/ 	.short	0x0000
        /*0064*/ 	.byte	0x00, 0xf4, 0x21, 0x00


	//----- nvinfo : EIATTR_SPARSE_MMA_MASK
	.align		4
.L_23:
        /*0068*/ 	.byte	0x03, 0x50
        /*006a*/ 	.short	0x0000


	//----- nvinfo : EIATTR_MAXREG_COUNT
	.align		4
        /*006c*/ 	.byte	0x03, 0x1b
        /*006e*/ 	.short	0x00ff


	//----- nvinfo : EIATTR_COOP_GROUP_MASK_REGIDS
	.align		4
        /*0070*/ 	.byte	0x04, 0x29
        /*0072*/ 	.short	(.L_25 - .L_24)


	//   ....[0]....
.L_24:
        /*0074*/ 	.word	0xffffffff


	//   ....[1]....
        /*0078*/ 	.word	0xffffffff


	//   ....[2]....
        /*007c*/ 	.word	0xffffffff


	//   ....[3]....
        /*0080*/ 	.word	0xffffffff


	//   ....[4]....
        /*0084*/ 	.word	0xffffffff


	//   ....[5]....
        /*0088*/ 	.word	0xffffffff


	//   ....[6]....
        /*008c*/ 	.word	0xffffffff


	//   ....[7]....
        /*0090*/ 	.word	0xffffffff


	//----- nvinfo : EIATTR_COOP_GROUP_INSTR_OFFSETS
	.align		4
.L_25:
        /*0094*/ 	.byte	0x04, 0x28
        /*0096*/ 	.short	(.L_27 - .L_26)


	//   ....[0]....
.L_26:
        /*0098*/ 	.word	0x00000170


	//   ....[1]....
        /*009c*/ 	.word	0x00000190


	//   ....[2]....
        /*00a0*/ 	.word	0x000001d0


	//   ....[3]....
        /*00a4*/ 	.word	0x000001e0


	//   ....[4]....
        /*00a8*/ 	.word	0x00000210


	//   ....[5]....
        /*00ac*/ 	.word	0x00000220


	//   ....[6]....
        /*00b0*/ 	.word	0x00000250


	//   ....[7]....
        /*00b4*/ 	.word	0x00000260


	//----- nvinfo : EIATTR_EXIT_INSTR_OFFSETS
	.align		4
.L_27:
        /*00b8*/ 	.byte	0x04, 0x1c
        /*00ba*/ 	.short	(.L_29 - .L_28)


	//   ....[0]....
.L_28:
        /*00bc*/ 	.word	0x000003b0


	//   ....[1]....
        /*00c0*/ 	.word	0x000003d0


	//----- nvinfo : EIATTR_REQNTID
	.align		4
.L_29:
        /*00c4*/ 	.byte	0x04, 0x10
        /*00c6*/ 	.short	(.L_31 - .L_30)
.L_30:
        /*00c8*/ 	.word	0x00000040
        /*00cc*/ 	.word	0x00000001
        /*00d0*/ 	.word	0x00000001


	//----- nvinfo : EIATTR_CBANK_PARAM_SIZE
	.align		4
.L_31:
        /*00d4*/ 	.byte	0x03, 0x19
        /*00d6*/ 	.short	0x0028


	//----- nvinfo : EIATTR_PARAM_CBANK
	.align		4
        /*00d8*/ 	.byte	0x04, 0x0a
        /*00da*/ 	.short	(.L_33 - .L_32)
	.align		4
.L_32:
        /*00dc*/ 	.word	index@(.nv.constant0.triton_per_fused__weight_norm_interface_2)
        /*00e0*/ 	.short	0x0210
        /*00e2*/ 	.short	0x0028


	//----- nvinfo : EIATTR_SW_WAR
	.align		4
.L_33:
        /*00e4*/ 	.byte	0x04, 0x36
        /*00e6*/ 	.short	(.L_35 - .L_34)
.L_34:
        /*00e8*/ 	.word	0x00000008
.L_35:


//--------------------- .nv.callgraph             --------------------------
	.section	.nv.callgraph,"",@"SHT_CUDA_CALLGRAPH"
	.align	4
	.sectionentsize	8
	.align		4
        /*0000*/ 	.word	0x00000000
	.align		4
        /*0004*/ 	.word	0xffffffff
	.align		4
        /*0008*/ 	.word	0x00000000
	.align		4
        /*000c*/ 	.word	0xfffffffe
	.align		4
        /*0010*/ 	.word	0x00000000
	.align		4
        /*0014*/ 	.word	0xfffffffd
	.align		4
        /*0018*/ 	.word	0x00000000
	.align		4
        /*001c*/ 	.word	0xfffffffc


//--------------------- .nv.constant4             --------------------------
	.section	.nv.constant4,"a",@progbits
	.align	8
	.align		8
.nv.constant4:
        /*0000*/ 	.dword	_$_str
	.align		8
        /*0008*/ 	.dword	_$_str_$_2


//--------------------- .text.triton_per_fused__weight_norm_interface_2 --------------------------
	.section	.text.triton_per_fused__weight_norm_interface_2,"ax",@progbits
	.sectionflags	@"SHF_BARRIERS=1"
	.align	128
        .global         triton_per_fused__weight_norm_interface_2
        .type           triton_per_fused__weight_norm_interface_2,@function
        .size           triton_per_fused__weight_norm_interface_2,(.L_x_1 - triton_per_fused__weight_norm_interface_2)
        .other          triton_per_fused__weight_norm_interface_2,@"STO_CUDA_ENTRY STV_DEFAULT"
triton_per_fused__weight_norm_interface_2:
.text.triton_per_fused__weight_norm_interface_2:
[----:B------:R-:W0:Y:S02]  /*0000*/  LDC R1, c[0x0][0x28] ;  /* 0x00000a00ff017b82 */ /* 0x000e240000000800 */
[----:B------:R-:W1:Y:S01]  /*0010*/  S2R R12, SR_TID.X ;  /* 0x00000000000c7919 */ /* 0x000e620000002100 */
[----:B------:R-:W2:Y:S01]  /*0020*/  LDC.64 R6, c[0x0][0x218] ;  /* 0x00008600ff067b82 */ /* 0x000ea20000000a00 */
[----:B------:R-:W-:Y:S01]  /*0030*/  CS2R R4, SRZ ;  /* 0x0000000000047805 */ /* 0x000fe2000001ff00 */
[----:B------:R-:W-:Y:S01]  /*0040*/  ULDC.64 UR4, c[0x0][0x208] ;  /* 0x0000820000047ab9 */ /* 0x000fe20000000a00 */
[----:B------:R-:W3:Y:S05]  /*0050*/  S2R R2, SR_CTAID.X ;  /* 0x0000000000027919 */ /* 0x000eea0000002500 */
[----:B------:R-:W4:Y:S01]  /*0060*/  LDC.64 R8, c[0x0][0x220] ;  /* 0x00008800ff087b82 */ /* 0x000f220000000a00 */
[----:B-1----:R-:W-:-:S02]  /*0070*/  LOP3.LUT R3, R12, 0xf, RZ, 0xc0, !PT ;  /* 0x0000000f0c037812 */ /* 0x002fc400078ec0ff */
[C---:B---3--:R-:W-:Y:S02]  /*0080*/  ISETP.GE.AND P0, PT, R2.reuse, 0x4, PT ;  /* 0x000000040200780c */ /* 0x048fe40003f06270 */
[----:B------:R-:W-:-:S05]  /*0090*/  LEA R0, R2, R3, 0x4 ;  /* 0x0000000302007211 */ /* 0x000fca00078e20ff */
[----:B--2---:R-:W-:-:S06]  /*00a0*/  IMAD.WIDE R6, R0, 0x4, R6 ;  /* 0x0000000400067825 */ /* 0x004fcc00078e0206 */
[----:B------:R-:W2:Y:S04]  /*00b0*/  @!P0 LDG.E R4, desc[UR4][R6.64] ;  /* 0x0000000406048981 */ /* 0x000ea8000c1e1900 */
[----:B------:R-:W3:Y:S01]  /*00c0*/  @!P0 LDG.E R5, desc[UR4][R6.64] ;  /* 0x0000000406058981 */ /* 0x000ee2000c1e1900 */
[----:B------:R-:W-:Y:S01]  /*00d0*/  HFMA2.MMA R3, -RZ, RZ, 0, 0 ;  /* 0x00000000ff037435 */ /* 0x000fe200000001ff */
[----:B----4-:R-:W-:-:S09]  /*00e0*/  IMAD.WIDE R8, R2, 0x4, R8 ;  /* 0x0000000402087825 */ /* 0x010fd200078e0208 */
[----:B------:R1:W4:Y:S01]  /*00f0*/  @!P0 LDG.E.EL R3, desc[UR4][R8.64] ;  /* 0x0000000408038981 */ /* 0x000322000c2e1900 */
[----:B------:R-:W-:Y:S01]  /*0100*/  BAR.SYNC.DEFER_BLOCKING 0x0 ;  /* 0x0000000000007b1d */ /* 0x000fe20000010000 */
[----:B--2---:R-:W-:Y:S02]  /*0110*/  SEL R4, R4, RZ, !P0 ;  /* 0x000000ff04047207 */ /* 0x004fe40004000000 */
[----:B---3--:R-:W-:-:S03]  /*0120*/  SEL R5, R5, RZ, !P0 ;  /* 0x000000ff05057207 */ /* 0x008fc60004000000 */
[----:B------:R-:W-:Y:S02]  /*0130*/  FMUL R10, R4, R4 ;  /* 0x00000004040a7220 */ /* 0x000fe40000400000 */
[----:B------:R-:W-:-:S03]  /*0140*/  FMUL R5, R5, R5 ;  /* 0x0000000505057220 */ /* 0x000fc60000400000 */
[----:B------:R-:W-:Y:S02]  /*0150*/  FSEL R10, R10, RZ, !P0 ;  /* 0x000000ff0a0a7208 */ /* 0x000fe40004000000 */
[----:B------:R-:W-:-:S03]  /*0160*/  FSEL R5, R5, RZ, !P0 ;  /* 0x000000ff05057208 */ /* 0x000fc60004000000 */
[----:B------:R-:W2:Y:S01]  /*0170*/  SHFL.BFLY PT, R11, R10, 0x8, 0x1f ;  /* 0x0d001f000a0b7f89 */ /* 0x000ea200000e0000 */
[----:B------:R-:W-:-:S03]  /*0180*/  LOP3.LUT P0, RZ, R12, 0x3f, RZ, 0xc0, !PT ;  /* 0x0000003f0cff7812 */ /* 0x000fc6000780c0ff */
[----:B------:R-:W3:Y:S01]  /*0190*/  SHFL.BFLY PT, R14, R5, 0x8, 0x1f ;  /* 0x0d001f00050e7f89 */ /* 0x000ee200000e0000 */
[----:B------:R-:W-:Y:S01]  /*01a0*/  ISETP.LT.AND P0, PT, R2, 0x4, !P0 ;  /* 0x000000040200780c */ /* 0x000fe20004701270 */
[----:B--2---:R-:W-:Y:S01]  /*01b0*/  FADD R11, R10, R11 ;  /* 0x0000000b0a0b7221 */ /* 0x004fe20000000000 */
[----:B---3--:R-:W-:-:S04]  /*01c0*/  FADD R14, R5, R14 ;  /* 0x0000000e050e7221 */ /* 0x008fc80000000000 */
[----:B------:R-:W2:Y:S04]  /*01d0*/  SHFL.BFLY PT, R6, R11, 0x4, 0x1f ;  /* 0x0c801f000b067f89 */ /* 0x000ea800000e0000 */
[----:B-1----:R-:W1:Y:S01]  /*01e0*/  SHFL.BFLY PT, R9, R14, 0x4, 0x1f ;  /* 0x0c801f000e097f89 */ /* 0x002e6200000e0000 */
[----:B--2---:R-:W-:Y:S01]  /*01f0*/  FADD R6, R11, R6 ;  /* 0x000000060b067221 */ /* 0x004fe20000000000 */
[----:B-1----:R-:W-:-:S04]  /*0200*/  FADD R13, R14, R9 ;  /* 0x000000090e0d7221 */ /* 0x002fc80000000000 */
[----:B------:R-:W1:Y:S04]  /*0210*/  SHFL.BFLY PT, R7, R6, 0x2, 0x1f ;  /* 0x0c401f0006077f89 */ /* 0x000e6800000e0000 */
[----:B------:R-:W2:Y:S01]  /*0220*/  SHFL.BFLY PT, R16, R13, 0x2, 0x1f ;  /* 0x0c401f000d107f89 */ /* 0x000ea200000e0000 */
[----:B-1----:R-:W-:Y:S01]  /*0230*/  FADD R7, R6, R7 ;  /* 0x0000000706077221 */ /* 0x002fe20000000000 */
[----:B--2---:R-:W-:-:S04]  /*0240*/  FADD R16, R13, R16 ;  /* 0x000000100d107221 */ /* 0x004fc80000000000 */
[----:B------:R-:W1:Y:S04]  /*0250*/  SHFL.BFLY PT, R8, R7, 0x1, 0x1f ;  /* 0x0c201f0007087f89 */ /* 0x000e6800000e0000 */
[----:B------:R-:W2:Y:S01]  /*0260*/  SHFL.BFLY PT, R5, R16, 0x1, 0x1f ;  /* 0x0c201f0010057f89 */ /* 0x000ea200000e0000 */
[----:B-1----:R-:W-:Y:S02]  /*0270*/  FADD R10, R7, R8 ;  /* 0x00000008070a7221 */ /* 0x002fe40000000000 */
[----:B------:R-:W1:Y:S02]  /*0280*/  LDC.64 R8, c[0x0][0x210] ;  /* 0x00008400ff087b82 */ /* 0x000e640000000a00 */
[----:B------:R-:W3:Y:S01]  /*0290*/  MUFU.SQRT R11, R10 ;  /* 0x0000000a000b7308 */ /* 0x000ee20000002000 */
[----:B--2---:R-:W-:-:S05]  /*02a0*/  FADD R5, R16, R5 ;  /* 0x0000000510057221 */ /* 0x004fca0000000000 */
[----:B------:R-:W2:Y:S02]  /*02b0*/  LDC.64 R6, c[0x0][0x228] ;  /* 0x00008a00ff067b82 */ /* 0x000ea40000000a00 */
[----:B------:R-:W-:Y:S01]  /*02c0*/  MUFU.SQRT R5, R5 ;  /* 0x0000000500057308 */ /* 0x000fe20000002000 */
[C---:B---3--:R-:W-:Y:S02]  /*02d0*/  FSETP.GT.AND P2, PT, R11.reuse, 8.50705917302346158658e+37, PT ;  /* 0x7e8000000b00780b */ /* 0x048fe40003f44000 */
[----:B------:R-:W-:-:S11]  /*02e0*/  FSETP.GEU.AND P1, PT, R11, 1.175494350822287508e-38, PT ;  /* 0x008000000b00780b */ /* 0x000fd60003f2e000 */
[----:B------:R-:W-:Y:S01]  /*02f0*/  @P2 FMUL R11, R11, 0.25 ;  /* 0x3e8000000b0b2820 */ /* 0x000fe20000400000 */
[----:B----4-:R-:W-:Y:S01]  /*0300*/  @P2 FMUL R3, R3, 0.25 ;  /* 0x3e80000003032820 */ /* 0x010fe20000400000 */
[----:B------:R-:W-:Y:S01]  /*0310*/  LOP3.LUT P2, RZ, R12, 0x30, RZ, 0xc0, !PT ;  /* 0x000000300cff7812 */ /* 0x000fe2000784c0ff */
[----:B--2---:R-:W-:-:S04]  /*0320*/  IMAD.WIDE R6, R0, 0x4, R6 ;  /* 0x0000000400067825 */ /* 0x004fc800078e0206 */
[----:B------:R-:W-:Y:S01]  /*0330*/  @!P1 FMUL R11, R11, 16777216 ;  /* 0x4b8000000b0b9820 */ /* 0x000fe20000400000 */
[----:B------:R-:W-:Y:S01]  /*0340*/  @!P1 FMUL R3, R3, 16777216 ;  /* 0x4b80000003039820 */ /* 0x000fe20000400000 */
[----:B------:R-:W-:Y:S02]  /*0350*/  ISETP.LT.AND P1, PT, R2, 0x4, !P2 ;  /* 0x000000040200780c */ /* 0x000fe40005721270 */
[----:B------:R-:W2:Y:S02]  /*0360*/  MUFU.RCP R14, R11 ;  /* 0x0000000b000e7308 */ /* 0x000ea40000001000 */
[----:B--2---:R-:W-:Y:S01]  /*0370*/  FMUL R13, R14, R3 ;  /* 0x000000030e0d7220 */ /* 0x004fe20000400000 */
[----:B-1----:R-:W-:-:S04]  /*0380*/  IMAD.WIDE R2, R2, 0x4, R8 ;  /* 0x0000000402027825 */ /* 0x002fc800078e0208 */
[----:B------:R-:W-:Y:S01]  /*0390*/  FMUL R13, R4, R13 ;  /* 0x0000000d040d7220 */ /* 0x000fe20000400000 */
[----:B------:R1:W-:Y:S03]  /*03a0*/  @P0 STG.E desc[UR4][R2.64], R5 ;  /* 0x0000000502000986 */ /* 0x0003e6000c101904 */
[----:B------:R-:W-:Y:S05]  /*03b0*/  @!P1 EXIT ;  /* 0x000000000000994d */ /* 0x000fea0003800000 */
[----:B------:R-:W-:Y:S01]  /*03c0*/  STG.E desc[UR4][R6.64], R13 ;  /* 0x0000000d06007986 */ /* 0x000fe2000c101904 */
[----:B------:R-:W-:Y:S05]  /*03d0*/  EXIT ;  /* 0x000000000000794d */ /* 0x000fea0003800000 */
.L_x_0:
[----:B------:R-:W-:-:S00]  /*03e0*/  BRA `(.L_x_0) ;  /* 0xfffffffc00fc7947 */ /* 0x000fc0000383ffff */
[----:B------:R-:W-:-:S00]  /*03f0*/  NOP ;  /* 0x0000000000007918 */ /* 0x000fc00000000000 */
        /* <DEDUP_REMOVED lines=8> */
.L_x_1:


//--------------------- .nv.global.init           --------------------------
	.section	.nv.global.init,"aw",@progbits
.nv.global.init:
	.type		_$_str,@object
	.size		_$_str,(_$_str_$_2 - _$_str)
_$_str:
        /*0000*/ 	.byte	0x5f, 0x5f, 0x43, 0x55, 0x44, 0x41, 0x5f, 0x46, 0x54, 0x5a, 0x00
	.type		_$_str_$_2,@object
	.size		_$_str_$_2,(.L_1 - _$_str_$_2)
_$_str_$_2:
        /*000b*/ 	.byte	0x5f, 0x5f, 0x43, 0x55, 0x44, 0x41, 0x5f, 0x50, 0x52, 0x45, 0x43, 0x5f, 0x53, 0x51, 0x52, 0x54
        /*001b*/ 	.byte	0x00
.L_1:


//--------------------- .nv.constant0.triton_per_fused__weight_norm_interface_2 --------------------------
	.section	.nv.constant0.triton_per_fused__weight_norm_interface_2,"a",@progbits
	.sectionflags	@""
	.align	4
.nv.constant0.triton_per_fused__weight_norm_interface_2:
	.zero		568
